//
// Generated by NVIDIA NVVM Compiler
//
// Compiler Build ID: CL-36424714
// Cuda compilation tools, release 13.0, V13.0.88
// Based on NVVM 20.0.0
//

.version 9.0
.target sm_100
.address_size 64

	// .globl	_Z5benesPiS_i

.visible .entry _Z5benesPiS_i(
	.param .u64 .ptr .align 1 _Z5benesPiS_i_param_0,
	.param .u64 .ptr .align 1 _Z5benesPiS_i_param_1,
	.param .u32 _Z5benesPiS_i_param_2
)
{
	.reg .pred 	%p<2>;
	.reg .b32 	%r<18>;
	.reg .b64 	%rd<13>;

	ld.param.u64 	%rd3, [_Z5benesPiS_i_param_0];
	ld.param.u64 	%rd2, [_Z5benesPiS_i_param_1];
	ld.param.u32 	%r8, [_Z5benesPiS_i_param_2];
	cvta.to.global.u64 	%rd1, %rd3;
	mov.u32 	%r1, %tid.x;
	mov.u32 	%r2, %ctaid.x;
	setp.ne.s32 	%p1, %r2, 0;
	@%p1 bra 	$L__BB0_2;
	shl.b32 	%r12, %r1, 1;
	mul.wide.u32 	%rd9, %r12, 4;
	add.s64 	%rd10, %rd1, %rd9;
	ld.global.u32 	%r17, [%rd10];
	ld.global.u32 	%r16, [%rd10+4];
	bra.uni 	$L__BB0_3;
$L__BB0_2:
	cvta.to.global.u64 	%rd4, %rd2;
	shl.b32 	%r9, %r1, 1;
	mad.lo.s32 	%r10, %r8, %r2, %r9;
	mul.wide.u32 	%rd5, %r10, 4;
	add.s64 	%rd6, %rd4, %rd5;
	ld.global.u32 	%r11, [%rd6];
	mul.wide.s32 	%rd7, %r11, 4;
	add.s64 	%rd8, %rd1, %rd7;
	ld.global.u32 	%r16, [%rd8];
	mov.u32 	%r17, %r16;
$L__BB0_3:
	shl.b32 	%r13, %r1, 1;
	mad.lo.s32 	%r14, %r8, %r2, %r8;
	add.s32 	%r15, %r14, %r13;
	mul.wide.s32 	%rd11, %r15, 4;
	add.s64 	%rd12, %rd1, %rd11;
	st.global.u32 	[%rd12], %r17;
	st.global.u32 	[%rd12+4], %r16;
	ret;

}


// ===== COMPILED SASS (sm_100) =====

	.target	sm_100

	.elftype	@"ET_EXEC"


//--------------------- .note.nv.tkinfo           --------------------------
	.section	.note.nv.tkinfo,"",@"SHT_NOTE"
	.sectionflags	@"SHF_NOTE_NV_TKINFO"
	.tkinfo
        /*0018*/ 	.word	0x00000002
        /*0030*/ 	.string	""
        /*0030*/ 	.string	"ptxas"
        /*0030*/ 	.string	"Cuda compilation tools, release 13.0, V13.0.88"
        /*0030*/ 	.string	"Build cuda_13.0.r13.0/compiler.36424714_0"
        /*0030*/ 	.string	"-arch sm_100 -m 64 "



//--------------------- .note.nv.cuinfo           --------------------------
	.section	.note.nv.cuinfo,"",@"SHT_NOTE"
	.sectionflags	@"SHF_NOTE_NV_CUINFO"
        /*0018*/ 	.short	0x0002
        /*001a*/ 	.short	0x0064
        /*001c*/ 	.short	0x0082
	.zero		2


//--------------------- .nv.info                  --------------------------
	.section	.nv.info,"",@"SHT_CUDA_INFO"
	.align	4


	//----- nvinfo : EIATTR_REGCOUNT
	.align		4
        /*0000*/ 	.byte	0x04, 0x2f
        /*0002*/ 	.short	(.L_1 - .L_0)
	.align		4
.L_0:
        /*0004*/ 	.word	index@(_Z5benesPiS_i)
        /*0008*/ 	.word	0x00000012


	//----- nvinfo : EIATTR_FRAME_SIZE
	.align		4
.L_1:
        /*000c*/ 	.byte	0x04, 0x11
        /*000e*/ 	.short	(.L_3 - .L_2)
	.align		4
.L_2:
        /*0010*/ 	.word	index@(_Z5benesPiS_i)
        /*0014*/ 	.word	0x00000000


	//----- nvinfo : EIATTR_MIN_STACK_SIZE
	.align		4
.L_3:
        /*0018*/ 	.byte	0x04, 0x12
        /*001a*/ 	.short	(.L_5 - .L_4)
	.align		4
.L_4:
        /*001c*/ 	.word	index@(_Z5benesPiS_i)
        /*0020*/ 	.word	0x00000000
.L_5:


//--------------------- .nv.compat                --------------------------
	.section	.nv.compat,"",@"SHT_CUDA_COMPAT_INFO"
	.align	4
        /*0000*/ 	.byte	0x02, 0x09, 0x00, 0x00, 0x02, 0x02, 0x01, 0x00, 0x02, 0x05, 0x05, 0x00, 0x03, 0x07, 0x01, 0x01
        /*0010*/ 	.byte	0x02, 0x03, 0x00, 0x00, 0x02, 0x06, 0x01, 0x00, 0x04, 0x0b, 0x08, 0x00, 0x09, 0x00, 0x00, 0x00
        /*0020*/ 	.byte	0x00, 0x00, 0x00, 0x00


//--------------------- .nv.info._Z5benesPiS_i    --------------------------
	.section	.nv.info._Z5benesPiS_i,"",@"SHT_CUDA_INFO"
	.sectionflags	@""
	.align	4


	//----- nvinfo : EIATTR_CUDA_API_VERSION
	.align		4
        /*0000*/ 	.byte	0x04, 0x37
        /*0002*/ 	.short	(.L_7 - .L_6)
.L_6:
        /*0004*/ 	.word	0x00000082


	//----- nvinfo : EIATTR_KPARAM_INFO
	.align		4
.L_7:
        /*0008*/ 	.byte	0x04, 0x17
        /*000a*/ 	.short	(.L_9 - .L_8)
.L_8:
        /*000c*/ 	.word	0x00000000
        /*0010*/ 	.short	0x0002
        /*0012*/ 	.short	0x0010
        /*0014*/ 	.byte	0x00, 0xf0, 0x11, 0x00


	//----- nvinfo : EIATTR_KPARAM_INFO
	.align		4
.L_9:
        /*0018*/ 	.byte	0x04, 0x17
        /*001a*/ 	.short	(.L_11 - .L_10)
.L_10:
        /*001c*/ 	.word	0x00000000
        /*0020*/ 	.short	0x0001
        /*0022*/ 	.short	0x0008
        /*0024*/ 	.byte	0x00, 0xf5, 0x21, 0x00


	//----- nvinfo : EIATTR_KPARAM_INFO
	.align		4
.L_11:
        /*0028*/ 	.byte	0x04, 0x17
        /*002a*/ 	.short	(.L_13 - .L_12)
.L_12:
        /*002c*/ 	.word	0x00000000
        /*0030*/ 	.short	0x0000
        /*0032*/ 	.short	0x0000
        /*0034*/ 	.byte	0x00, 0xf5, 0x21, 0x00


	//----- nvinfo : EIATTR_SPARSE_MMA_MASK
	.align		4
.L_13:
        /*0038*/ 	.byte	0x03, 0x50
        /*003a*/ 	.short	0x0000


	//----- nvinfo : EIATTR_MAXREG_COUNT
	.align		4
        /*003c*/ 	.byte	0x03, 0x1b
        /*003e*/ 	.short	0x00ff


	//----- nvinfo : EIATTR_MERCURY_ISA_VERSION
	.align		4
        /*0040*/ 	.byte	0x03, 0x5f
        /*0042*/ 	.short	0x0101


	//----- nvinfo : EIATTR_VRC_CTA_INIT_COUNT
	.align		4
        /*0044*/ 	.byte	0x02, 0x4a
	.zero		1
	.zero		1


	//----- nvinfo : EIATTR_EXIT_INSTR_OFFSETS
	.align		4
        /*0048*/ 	.byte	0x04, 0x1c
        /*004a*/ 	.short	(.L_15 - .L_14)


	//   ....[0]....
.L_14:
        /*004c*/ 	.word	0x00000180


	//----- nvinfo : EIATTR_CBANK_PARAM_SIZE
	.align		4
.L_15:
        /*0050*/ 	.byte	0x03, 0x19
        /*0052*/ 	.short	0x0014


	//----- nvinfo : EIATTR_PARAM_CBANK
	.align		4
        /*0054*/ 	.byte	0x04, 0x0a
        /*0056*/ 	.short	(.L_17 - .L_16)
	.align		4
.L_16:
        /*0058*/ 	.word	index@(.nv.constant0._Z5benesPiS_i)
        /*005c*/ 	.short	0x0380
        /*005e*/ 	.short	0x0014


	//----- nvinfo : EIATTR_SW_WAR
	.align		4
.L_17:
        /*0060*/ 	.byte	0x04, 0x36
        /*0062*/ 	.short	(.L_19 - .L_18)
.L_18:
        /*0064*/ 	.word	0x00000008
.L_19:


//--------------------- .nv.callgraph             --------------------------
	.section	.nv.callgraph,"",@"SHT_CUDA_CALLGRAPH"
	.align	4
	.sectionentsize	8
	.align		4
        /*0000*/ 	.word	0x00000000
	.align		4
        /*0004*/ 	.word	0xffffffff
	.align		4
        /*0008*/ 	.word	0x00000000
	.align		4
        /*000c*/ 	.word	0xfffffffe
	.align		4
        /*0010*/ 	.word	0x00000000
	.align		4
        /*0014*/ 	.word	0xfffffffd
	.align		4
        /*0018*/ 	.word	0x00000000
	.align		4
        /*001c*/ 	.word	0xfffffffc


//--------------------- .text._Z5benesPiS_i       --------------------------
	.section	.text._Z5benesPiS_i,"ax",@progbits
	.align	128
        .global         _Z5benesPiS_i
        .type           _Z5benesPiS_i,@function
        .size           _Z5benesPiS_i,(.L_x_1 - _Z5benesPiS_i)
        .other          _Z5benesPiS_i,@"STO_CUDA_ENTRY STV_DEFAULT"
_Z5benesPiS_i:
.text._Z5benesPiS_i:
[----:B------:R-:W-:Y:S08]  /*0000*/  LDC R1, c[0x0][0x37c] ;  /* 0x0000df00ff017b82 */ /* 0x000ff00000000800 */
[----:B------:R-:W0:Y:S01]  /*0010*/  S2UR UR6, SR_CTAID.X ;  /* 0x00000000000679c3 */ /* 0x000e220000002500 */
[----:B------:R-:W1:Y:S01]  /*0020*/  S2R R15, SR_TID.X ;  /* 0x00000000000f7919 */ /* 0x000e620000002100 */
[----:B------:R-:W2:Y:S06]  /*0030*/  LDCU.64 UR4, c[0x0][0x358] ;  /* 0x00006b00ff0477ac */ /* 0x000eac0008000a00 */
[----:B------:R-:W3:Y:S08]  /*0040*/  LDC R0, c[0x0][0x390] ;  /* 0x0000e400ff007b82 */ /* 0x000ef00000000800 */
[----:B------:R-:W4:Y:S01]  /*0050*/  LDC.64 R4, c[0x0][0x388] ;  /* 0x0000e200ff047b82 */ /* 0x000f220000000a00 */
[----:B0-----:R-:W-:-:S02]  /*0060*/  ISETP.NE.AND P0, PT, RZ, UR6, PT ;  /* 0x00000006ff007c0c */ /* 0x001fc4000bf05270 */
[----:B-1----:R-:W-:-:S11]  /*0070*/  SHF.L.U32 R3, R15, 0x1, RZ ;  /* 0x000000010f037819 */ /* 0x002fd600000006ff */
[----:B------:R-:W0:Y:S01]  /*0080*/  @!P0 LDC.64 R8, c[0x0][0x380] ;  /* 0x0000e000ff088b82 */ /* 0x000e220000000a00 */
[----:B---3--:R-:W-:-:S04]  /*0090*/  @P0 IMAD R7, R0, UR6, R3 ;  /* 0x0000000600070c24 */ /* 0x008fc8000f8e0203 */
[----:B----4-:R-:W-:-:S06]  /*00a0*/  @P0 IMAD.WIDE.U32 R4, R7, 0x4, R4 ;  /* 0x0000000407040825 */ /* 0x010fcc00078e0004 */
[----:B--2---:R-:W2:Y:S01]  /*00b0*/  @P0 LDG.E R5, desc[UR4][R4.64] ;  /* 0x0000000404050981 */ /* 0x004ea2000c1e1900 */
[----:B0-----:R-:W-:Y:S02]  /*00c0*/  @!P0 IMAD.WIDE.U32 R2, R3, 0x4, R8 ;  /* 0x0000000403028825 */ /* 0x001fe400078e0008 */
[----:B------:R-:W2:Y:S03]  /*00d0*/  LDC.64 R8, c[0x0][0x380] ;  /* 0x0000e000ff087b82 */ /* 0x000ea60000000a00 */
[----:B------:R-:W3:Y:S04]  /*00e0*/  @!P0 LDG.E R13, desc[UR4][R2.64+0x4] ;  /* 0x00000404020d8981 */ /* 0x000ee8000c1e1900 */
[----:B------:R-:W4:Y:S01]  /*00f0*/  @!P0 LDG.E R11, desc[UR4][R2.64] ;  /* 0x00000004020b8981 */ /* 0x000f22000c1e1900 */
[----:B--2---:R-:W-:-:S05]  /*0100*/  @P0 IMAD.WIDE R6, R5, 0x4, R8 ;  /* 0x0000000405060825 */ /* 0x004fca00078e0208 */
[----:B------:R-:W2:Y:S01]  /*0110*/  @P0 LDG.E R13, desc[UR4][R6.64] ;  /* 0x00000004060d0981 */ /* 0x000ea2000c1e1900 */
[----:B------:R-:W-:-:S05]  /*0120*/  IMAD R0, R0, UR6, R0 ;  /* 0x0000000600007c24 */ /* 0x000fca000f8e0200 */
[----:B------:R-:W-:-:S05]  /*0130*/  LEA R15, R15, R0, 0x1 ;  /* 0x000000000f0f7211 */ /* 0x000fca00078e08ff */
[----:B------:R-:W-:Y:S01]  /*0140*/  IMAD.WIDE R8, R15, 0x4, R8 ;  /* 0x000000040f087825 */ /* 0x000fe200078e0208 */
[----:B--2---:R-:W-:-:S04]  /*0150*/  @P0 MOV R11, R13 ;  /* 0x0000000d000b0202 */ /* 0x004fc80000000f00 */
[----:B---3--:R-:W-:Y:S04]  /*0160*/  STG.E desc[UR4][R8.64+0x4], R13 ;  /* 0x0000040d08007986 */ /* 0x008fe8000c101904 */
[----:B----4-:R-:W-:Y:S01]  /*0170*/  STG.E desc[UR4][R8.64], R11 ;  /* 0x0000000b08007986 */ /* 0x010fe2000c101904 */
[----:B------:R-:W-:Y:S05]  /*0180*/  EXIT ;  /* 0x000000000000794d */ /* 0x000fea0003800000 */
.L_x_0:
[----:B------:R-:W-:-:S00]  /*0190*/  BRA `(.L_x_0) ;  /* 0xfffffffc00fc7947 */ /* 0x000fc0000383ffff */
[----:B------:R-:W-:-:S00]  /*01a0*/  NOP ;  /* 0x0000000000007918 */ /* 0x000fc00000000000 */
        /* <DEDUP_REMOVED lines=13> */
.L_x_1:


//--------------------- .nv.shared.reserved.0     --------------------------
	.section	.nv.shared.reserved.0,"aw",@nobits
	.weak		__nv_reservedSMEM_offset_0_alias
	.size		__nv_reservedSMEM_offset_0_alias, 0, 64
	.other		__nv_reservedSMEM_offset_0_alias,@"STO_CUDA_RESERVED_SHARED STV_DEFAULT"
__nv_reservedSMEM_offset_0_alias:
	.zero		0
	.zero		64


//--------------------- .nv.constant0._Z5benesPiS_i --------------------------
	.section	.nv.constant0._Z5benesPiS_i,"a",@progbits
	.sectionflags	@""
	.align	4
.nv.constant0._Z5benesPiS_i:
	.zero		916


//--------------------- SYMBOLS --------------------------

	.type		.nv.reservedSmem.offset0,@object
	.size		.nv.reservedSmem.offset0,0x4
